	.headerflags	@"EF_CUDA_TEXMODE_UNIFIED EF_CUDA_64BIT_ADDRESS EF_CUDA_ACCELERATORS EF_CUDA_SM90 EF_CUDA_VIRTUAL_SM(EF_CUDA_SM90)"
	.elftype	@"ET_EXEC"


//--------------------- .nv.info                  --------------------------
	.section	.nv.info,"",@"SHT_CUDA_INFO"
	.align	4


	//----- nvinfo : EIATTR_REGCOUNT
	.align		4
        /*0000*/ 	.byte	0x04, 0x2f
        /*0002*/ 	.short	(.L_3 - .L_2)
	.align		4
.L_2:
        /*0004*/ 	.word	index@(triton_poi_fused_div_pow_sum_0)
        /*0008*/ 	.word	0x00000013


	//----- nvinfo : EIATTR_MIN_STACK_SIZE
	.align		4
.L_3:
        /*000c*/ 	.byte	0x04, 0x12
        /*000e*/ 	.short	(.L_5 - .L_4)
	.align		4
.L_4:
        /*0010*/ 	.word	index@(triton_poi_fused_div_pow_sum_0)
        /*0014*/ 	.word	0x00000000


	//----- nvinfo : EIATTR_FRAME_SIZE
	.align		4
.L_5:
        /*0018*/ 	.byte	0x04, 0x11
        /*001a*/ 	.short	(.L_7 - .L_6)
	.align		4
.L_6:
        /*001c*/ 	.word	index@(triton_poi_fused_div_pow_sum_0)
        /*0020*/ 	.word	0x00000000


	//----- nvinfo : EIATTR_MIN_STACK_SIZE
	.align		4
.L_7:
        /*0024*/ 	.byte	0x04, 0x12
        /*0026*/ 	.short	(.L_9 - .L_8)
	.align		4
.L_8:
        /*0028*/ 	.word	index@(triton_poi_fused_div_pow_sum_0)
        /*002c*/ 	.word	0x00000000
.L_9:


//--------------------- .nv.info.triton_poi_fused_div_pow_sum_0 --------------------------
	.section	.nv.info.triton_poi_fused_div_pow_sum_0,"",@"SHT_CUDA_INFO"
	.sectionflags	@""
	.align	4


	//----- nvinfo : EIATTR_CUDA_API_VERSION
	.align		4
        /*0000*/ 	.byte	0x04, 0x37
        /*0002*/ 	.short	(.L_11 - .L_10)
.L_10:
        /*0004*/ 	.word	0x0000007c


	//----- nvinfo : EIATTR_KPARAM_INFO
	.align		4
.L_11:
        /*0008*/ 	.byte	0x04, 0x17
        /*000a*/ 	.short	(.L_13 - .L_12)
.L_12:
        /*000c*/ 	.word	0x00000000
        /*0010*/ 	.short	0x0002
        /*0012*/ 	.short	0x0010
        /*0014*/ 	.byte	0x00, 0xf0, 0x11, 0x00


	//----- nvinfo : EIATTR_KPARAM_INFO
	.align		4
.L_13:
        /*0018*/ 	.byte	0x04, 0x17
        /*001a*/ 	.short	(.L_15 - .L_14)
.L_14:
        /*001c*/ 	.word	0x00000000
        /*0020*/ 	.short	0x0001
        /*0022*/ 	.short	0x0008
        /*0024*/ 	.byte	0x00, 0xf4, 0x21, 0x00


	//----- nvinfo : EIATTR_KPARAM_INFO
	.align		4
.L_15:
        /*0028*/ 	.byte	0x04, 0x17
        /*002a*/ 	.short	(.L_17 - .L_16)
.L_16:
        /*002c*/ 	.word	0x00000000
        /*0030*/ 	.short	0x0000
        /*0032*/ 	.short	0x0000
        /*0034*/ 	.byte	0x00, 0xf4, 0x21, 0x00


	//----- nvinfo : EIATTR_SPARSE_MMA_MASK
	.align		4
.L_17:
        /*0038*/ 	.byte	0x03, 0x50
        /*003a*/ 	.short	0x0000


	//----- nvinfo : EIATTR_MAXREG_COUNT
	.align		4
        /*003c*/ 	.byte	0x03, 0x1b
        /*003e*/ 	.short	0x00ff


	//----- nvinfo : EIATTR_EXIT_INSTR_OFFSETS
	.align		4
        /*0040*/ 	.byte	0x04, 0x1c
        /*0042*/ 	.short	(.L_19 - .L_18)


	//   ....[0]....
.L_18:
        /*0044*/ 	.word	0x00000300


	//   ....[1]....
        /*0048*/ 	.word	0x00000320


	//----- nvinfo : EIATTR_REQNTID
	.align		4
.L_19:
        /*004c*/ 	.byte	0x04, 0x10
        /*004e*/ 	.short	(.L_21 - .L_20)
.L_20:
        /*0050*/ 	.word	0x00000080
        /*0054*/ 	.word	0x00000001
        /*0058*/ 	.word	0x00000001


	//----- nvinfo : EIATTR_CBANK_PARAM_SIZE
	.align		4
.L_21:
        /*005c*/ 	.byte	0x03, 0x19
        /*005e*/ 	.short	0x0014


	//----- nvinfo : EIATTR_PARAM_CBANK
	.align		4
        /*0060*/ 	.byte	0x04, 0x0a
        /*0062*/ 	.short	(.L_23 - .L_22)
	.align		4
.L_22:
        /*0064*/ 	.word	index@(.nv.constant0.triton_poi_fused_div_pow_sum_0)
        /*0068*/ 	.short	0x0210
        /*006a*/ 	.short	0x0014


	//----- nvinfo : EIATTR_SW_WAR
	.align		4
.L_23:
        /*006c*/ 	.byte	0x04, 0x36
        /*006e*/ 	.short	(.L_25 - .L_24)
.L_24:
        /*0070*/ 	.word	0x00000008
.L_25:


//--------------------- .nv.callgraph             --------------------------
	.section	.nv.callgraph,"",@"SHT_CUDA_CALLGRAPH"
	.align	4
	.sectionentsize	8
	.align		4
        /*0000*/ 	.word	0x00000000
	.align		4
        /*0004*/ 	.word	0xffffffff
	.align		4
        /*0008*/ 	.word	0x00000000
	.align		4
        /*000c*/ 	.word	0xfffffffe
	.align		4
        /*0010*/ 	.word	0x00000000
	.align		4
        /*0014*/ 	.word	0xfffffffd
	.align		4
        /*0018*/ 	.word	0x00000000
	.align		4
        /*001c*/ 	.word	0xfffffffc


//--------------------- .nv.constant4             --------------------------
	.section	.nv.constant4,"a",@progbits
	.align	8
	.align		8
.nv.constant4:
        /*0000*/ 	.dword	_$_str
	.align		8
        /*0008*/ 	.dword	_$_str_$_2


//--------------------- .text.triton_poi_fused_div_pow_sum_0 --------------------------
	.section	.text.triton_poi_fused_div_pow_sum_0,"ax",@progbits
	.align	128
        .global         triton_poi_fused_div_pow_sum_0
        .type           triton_poi_fused_div_pow_sum_0,@function
        .size           triton_poi_fused_div_pow_sum_0,(.L_x_1 - triton_poi_fused_div_pow_sum_0)
        .other          triton_poi_fused_div_pow_sum_0,@"STO_CUDA_ENTRY STV_DEFAULT"
triton_poi_fused_div_pow_sum_0:
.text.triton_poi_fused_div_pow_sum_0:
[----:B------:R-:W0:Y:S02]  /*0000*/  LDC R1, c[0x0][0x28] ;  /* 0x00000a00ff017b82 */ /* 0x000e240000000800 */
[----:B------:R-:W1:Y:S01]  /*0010*/  S2R R5, SR_TID.X ;  /* 0x0000000000057919 */ /* 0x000e620000002100 */
[----:B------:R-:W2:Y:S01]  /*0020*/  LDC.64 R2, c[0x0][0x210] ;  /* 0x00008400ff027b82 */ /* 0x000ea20000000a00 */
[----:B------:R-:W-:Y:S01]  /*0030*/  ULDC.64 UR4, c[0x0][0x208] ;  /* 0x0000820000047ab9 */ /* 0x000fe20000000a00 */
[----:B------:R-:W3:Y:S01]  /*0040*/  S2R R0, SR_CTAID.X ;  /* 0x0000000000007919 */ /* 0x000ee20000002500 */
[----:B-1----:R-:W-:Y:S02]  /*0050*/  LOP3.LUT R5, R5, 0x7f, RZ, 0xc0, !PT ;  /* 0x0000007f05057812 */ /* 0x002fe400078ec0ff */
[----:B---3--:R-:W-:Y:S02]  /*0060*/  SHF.R.S32.HI R4, RZ, 0x18, R0 ;  /* 0x00000018ff047819 */ /* 0x008fe40000011400 */
[----:B------:R-:W-:Y:S02]  /*0070*/  LEA R5, R0, R5, 0x7 ;  /* 0x0000000500057211 */ /* 0x000fe400078e38ff */
[----:B------:R-:W-:-:S02]  /*0080*/  SGXT R0, R4, 0x1 ;  /* 0x000000010400781a */ /* 0x000fc40000000200 */
[----:B------:R-:W-:Y:S02]  /*0090*/  ISETP.GE.AND P2, PT, R5, 0x100, PT ;  /* 0x000001000500780c */ /* 0x000fe40003f46270 */
[CC--:B------:R-:W-:Y:S02]  /*00a0*/  LEA.HI R4, R0.reuse, R5.reuse, RZ, 0x4 ;  /* 0x0000000500047211 */ /* 0x0c0fe400078f20ff */
[----:B------:R-:W-:Y:S02]  /*00b0*/  LEA.HI R0, R0, R5, RZ, 0x6 ;  /* 0x0000000500007211 */ /* 0x000fe400078f30ff */
[----:B------:R-:W-:Y:S02]  /*00c0*/  LOP3.LUT R4, R4, 0xfffffff0, RZ, 0xc0, !PT ;  /* 0xfffffff004047812 */ /* 0x000fe400078ec0ff */
[----:B------:R-:W-:-:S04]  /*00d0*/  LOP3.LUT R0, R0, 0xffffffc0, RZ, 0xc0, !PT ;  /* 0xffffffc000007812 */ /* 0x000fc800078ec0ff */
[----:B------:R-:W-:Y:S01]  /*00e0*/  IADD3 R11, R0, R5, -R4 ;  /* 0x00000005000b7210 */ /* 0x000fe20007ffe804 */
[----:B------:R-:W-:Y:S01]  /*00f0*/  HFMA2.MMA R4, -RZ, RZ, 0, 0 ;  /* 0x00000000ff047435 */ /* 0x000fe200000001ff */
[----:B------:R-:W-:Y:S02]  /*0100*/  IMAD.MOV.U32 R0, RZ, RZ, RZ ;  /* 0x000000ffff007224 */ /* 0x000fe400078e00ff */
[----:B------:R-:W-:Y:S01]  /*0110*/  IADD3 R9, R11, 0x10, RZ ;  /* 0x000000100b097810 */ /* 0x000fe20007ffe0ff */
[----:B--2---:R-:W-:Y:S01]  /*0120*/  IMAD.WIDE R6, R11, 0x4, R2 ;  /* 0x000000040b067825 */ /* 0x004fe200078e0202 */
[----:B------:R-:W-:-:S03]  /*0130*/  IADD3 R13, R11, 0x20, RZ ;  /* 0x000000200b0d7810 */ /* 0x000fc60007ffe0ff */
[----:B------:R-:W-:Y:S01]  /*0140*/  IMAD.WIDE R8, R9, 0x4, R2 ;  /* 0x0000000409087825 */ /* 0x000fe200078e0202 */
[----:B------:R-:W-:Y:S01]  /*0150*/  MOV R14, RZ ;  /* 0x000000ff000e7202 */ /* 0x000fe20000000f00 */
[----:B------:R-:W-:Y:S01]  /*0160*/  HFMA2.MMA R16, -RZ, RZ, 0, 0 ;  /* 0x00000000ff107435 */ /* 0x000fe200000001ff */
[----:B------:R1:W2:Y:S01]  /*0170*/  @!P2 LDG.E.EL R0, desc[UR4][R6.64] ;  /* 0x000000040600a981 */ /* 0x0002a2000c2e1900 */
[----:B------:R-:W-:-:S03]  /*0180*/  VIADD R15, R11, 0x30 ;  /* 0x000000300b0f7836 */ /* 0x000fc60000000000 */
[----:B------:R-:W3:Y:S01]  /*0190*/  @!P2 LDG.E.EL R4, desc[UR4][R8.64] ;  /* 0x000000040804a981 */ /* 0x000ee2000c2e1900 */
[----:B------:R-:W-:-:S04]  /*01a0*/  IMAD.WIDE R10, R13, 0x4, R2 ;  /* 0x000000040d0a7825 */ /* 0x000fc800078e0202 */
[--C-:B------:R-:W-:Y:S01]  /*01b0*/  IMAD.WIDE R12, R15, 0x4, R2.reuse ;  /* 0x000000040f0c7825 */ /* 0x100fe200078e0202 */
[----:B------:R-:W4:Y:S01]  /*01c0*/  @!P2 LDG.E.EL R14, desc[UR4][R10.64] ;  /* 0x000000040a0ea981 */ /* 0x000f22000c2e1900 */
[----:B-1----:R-:W1:Y:S03]  /*01d0*/  LDC.64 R6, c[0x0][0x218] ;  /* 0x00008600ff067b82 */ /* 0x002e660000000a00 */
[----:B------:R-:W5:Y:S01]  /*01e0*/  @!P2 LDG.E.EL R16, desc[UR4][R12.64] ;  /* 0x000000040c10a981 */ /* 0x000f62000c2e1900 */
[----:B------:R-:W-:Y:S01]  /*01f0*/  MOV R15, RZ ;  /* 0x000000ff000f7202 */ /* 0x000fe20000000f00 */
[----:B------:R-:W-:-:S05]  /*0200*/  IMAD.WIDE R2, R5, 0x4, R2 ;  /* 0x0000000405027825 */ /* 0x000fca00078e0202 */
[----:B------:R1:W5:Y:S02]  /*0210*/  @!P2 LDG.E R15, desc[UR4][R2.64] ;  /* 0x00000004020fa981 */ /* 0x000364000c1e1900 */
[----:B-1----:R-:W-:-:S04]  /*0220*/  IMAD.WIDE R2, R5, 0x4, R6 ;  /* 0x0000000405027825 */ /* 0x002fc800078e0206 */
[----:B---3--:R-:W-:-:S04]  /*0230*/  FMUL R9, R4, R4 ;  /* 0x0000000404097220 */ /* 0x008fc80000400000 */
[----:B--2---:R-:W-:-:S04]  /*0240*/  FFMA R9, R0, R0, R9 ;  /* 0x0000000000097223 */ /* 0x004fc80000000009 */
[----:B----4-:R-:W-:-:S04]  /*0250*/  FFMA R9, R14, R14, R9 ;  /* 0x0000000e0e097223 */ /* 0x010fc80000000009 */
[----:B-----5:R-:W-:-:S04]  /*0260*/  FFMA R9, R16, R16, R9 ;  /* 0x0000001010097223 */ /* 0x020fc80000000009 */
[----:B------:R-:W1:Y:S02]  /*0270*/  MUFU.SQRT R0, R9 ;  /* 0x0000000900007308 */ /* 0x000e640000002000 */
[C---:B-1----:R-:W-:Y:S02]  /*0280*/  FSETP.GT.AND P0, PT, R0.reuse, 8.50705917302346158658e+37, PT ;  /* 0x7e8000000000780b */ /* 0x042fe40003f04000 */
[----:B------:R-:W-:-:S11]  /*0290*/  FSETP.GEU.AND P1, PT, R0, 1.175494350822287508e-38, PT ;  /* 0x008000000000780b */ /* 0x000fd60003f2e000 */
[----:B------:R-:W-:-:S04]  /*02a0*/  @P0 FMUL R0, R0, 0.25 ;  /* 0x3e80000000000820 */ /* 0x000fc80000400000 */
[----:B------:R-:W-:-:S06]  /*02b0*/  @!P1 FMUL R0, R0, 16777216 ;  /* 0x4b80000000009820 */ /* 0x000fcc0000400000 */
[----:B------:R-:W1:Y:S01]  /*02c0*/  MUFU.RCP R0, R0 ;  /* 0x0000000000007308 */ /* 0x000e620000001000 */
[----:B------:R-:W-:-:S04]  /*02d0*/  @P0 FMUL R15, R15, 0.25 ;  /* 0x3e8000000f0f0820 */ /* 0x000fc80000400000 */
[----:B------:R-:W-:-:S04]  /*02e0*/  @!P1 FMUL R15, R15, 16777216 ;  /* 0x4b8000000f0f9820 */ /* 0x000fc80000400000 */
[----:B-1----:R-:W-:Y:S01]  /*02f0*/  FMUL R15, R0, R15 ;  /* 0x0000000f000f7220 */ /* 0x002fe20000400000 */
[----:B------:R-:W-:Y:S06]  /*0300*/  @P2 EXIT ;  /* 0x000000000000294d */ /* 0x000fec0003800000 */
[----:B------:R-:W-:Y:S01]  /*0310*/  STG.E desc[UR4][R2.64], R15 ;  /* 0x0000000f02007986 */ /* 0x000fe2000c101904 */
[----:B------:R-:W-:Y:S05]  /*0320*/  EXIT ;  /* 0x000000000000794d */ /* 0x000fea0003800000 */
.L_x_0:
[----:B------:R-:W-:-:S00]  /*0330*/  BRA `(.L_x_0) ;  /* 0xfffffffc00fc7947 */ /* 0x000fc0000383ffff */
[----:B------:R-:W-:-:S00]  /*0340*/  NOP ;  /* 0x0000000000007918 */ /* 0x000fc00000000000 */
        /* <DEDUP_REMOVED lines=11> */
.L_x_1:


//--------------------- .nv.global.init           --------------------------
	.section	.nv.global.init,"aw",@progbits
.nv.global.init:
	.type		_$_str,@object
	.size		_$_str,(_$_str_$_2 - _$_str)
_$_str:
        /*0000*/ 	.byte	0x5f, 0x5f, 0x43, 0x55, 0x44, 0x41, 0x5f, 0x46, 0x54, 0x5a, 0x00
	.type		_$_str_$_2,@object
	.size		_$_str_$_2,(.L_1 - _$_str_$_2)
_$_str_$_2:
        /*000b*/ 	.byte	0x5f, 0x5f, 0x43, 0x55, 0x44, 0x41, 0x5f, 0x50, 0x52, 0x45, 0x43, 0x5f, 0x53, 0x51, 0x52, 0x54
        /*001b*/ 	.byte	0x00
.L_1:


//--------------------- .nv.constant0.triton_poi_fused_div_pow_sum_0 --------------------------
	.section	.nv.constant0.triton_poi_fused_div_pow_sum_0,"a",@progbits
	.sectionflags	@""
	.align	4
.nv.constant0.triton_poi_fused_div_pow_sum_0:
	.zero		548
